//
// Generated by NVIDIA NVVM Compiler
//
// Compiler Build ID: CL-36424714
// Cuda compilation tools, release 13.0, V13.0.88
// Based on NVVM 20.0.0
//

.version 9.0
.target sm_100
.address_size 64

	// .globl	_Z17compute_integralsPdiS_S_S_S_dd

.visible .entry _Z17compute_integralsPdiS_S_S_S_dd(
	.param .u64 .ptr .align 1 _Z17compute_integralsPdiS_S_S_S_dd_param_0,
	.param .u32 _Z17compute_integralsPdiS_S_S_S_dd_param_1,
	.param .u64 .ptr .align 1 _Z17compute_integralsPdiS_S_S_S_dd_param_2,
	.param .u64 .ptr .align 1 _Z17compute_integralsPdiS_S_S_S_dd_param_3,
	.param .u64 .ptr .align 1 _Z17compute_integralsPdiS_S_S_S_dd_param_4,
	.param .u64 .ptr .align 1 _Z17compute_integralsPdiS_S_S_S_dd_param_5,
	.param .f64 _Z17compute_integralsPdiS_S_S_S_dd_param_6,
	.param .f64 _Z17compute_integralsPdiS_S_S_S_dd_param_7
)
{
	.reg .pred 	%p<18>;
	.reg .b32 	%r<25>;
	.reg .b32 	%f<73>;
	.reg .b64 	%rd<24>;
	.reg .b64 	%fd<56>;

	ld.param.u32 	%r5, [_Z17compute_integralsPdiS_S_S_S_dd_param_1];
	ld.param.u64 	%rd9, [_Z17compute_integralsPdiS_S_S_S_dd_param_2];
	ld.param.u64 	%rd10, [_Z17compute_integralsPdiS_S_S_S_dd_param_3];
	ld.param.u64 	%rd11, [_Z17compute_integralsPdiS_S_S_S_dd_param_4];
	ld.param.u64 	%rd12, [_Z17compute_integralsPdiS_S_S_S_dd_param_5];
	ld.param.f64 	%fd15, [_Z17compute_integralsPdiS_S_S_S_dd_param_7];
	cvta.to.global.u64 	%rd13, %rd12;
	cvta.to.global.u64 	%rd14, %rd11;
	mov.u32 	%r6, %ctaid.x;
	mov.u32 	%r7, %ntid.x;
	mov.u32 	%r8, %tid.x;
	mad.lo.s32 	%r1, %r6, %r7, %r8;
	shl.b32 	%r9, %r1, 2;
	mul.wide.s32 	%rd15, %r9, 8;
	add.s64 	%rd16, %rd14, %rd15;
	ld.global.f64 	%fd1, [%rd16];
	ld.global.f64 	%fd2, [%rd16+8];
	ld.global.f64 	%fd3, [%rd16+16];
	ld.global.f64 	%fd4, [%rd16+24];
	add.s64 	%rd1, %rd13, %rd15;
	setp.lt.s32 	%p1, %r5, 1;
	mov.f64 	%fd55, 0d0000000000000000;
	@%p1 bra 	$L__BB0_8;
	ld.global.f64 	%fd18, [%rd1];
	sub.f64 	%fd19, %fd18, %fd1;
	mul.f64 	%fd5, %fd19, 0d3FE0000000000000;
	ld.global.f64 	%fd20, [%rd1+8];
	sub.f64 	%fd21, %fd20, %fd2;
	mul.f64 	%fd6, %fd21, 0d3FE0000000000000;
	ld.global.f64 	%fd22, [%rd1+16];
	sub.f64 	%fd23, %fd22, %fd3;
	mul.f64 	%fd7, %fd23, 0d3FE0000000000000;
	ld.global.f64 	%fd24, [%rd1+24];
	sub.f64 	%fd25, %fd24, %fd4;
	mul.f64 	%fd8, %fd25, 0d3FE0000000000000;
	mov.f64 	%fd26, 0dBFF0000000000000;
	sub.f64 	%fd27, %fd26, %fd15;
	cvt.rn.f32.f64 	%f1, %fd27;
	mul.f32 	%f8, %f1, 0f3F000000;
	cvt.rzi.f32.f32 	%f9, %f8;
	add.f32 	%f10, %f9, %f9;
	sub.f32 	%f11, %f1, %f10;
	abs.f32 	%f2, %f11;
	neg.s32 	%r24, %r5;
	cvta.to.global.u64 	%rd17, %rd9;
	add.s64 	%rd22, %rd17, 16;
	cvta.to.global.u64 	%rd23, %rd10;
	mov.f64 	%fd55, 0d0000000000000000;
$L__BB0_2:
	ld.param.f64 	%fd52, [_Z17compute_integralsPdiS_S_S_S_dd_param_6];
	setp.eq.f32 	%p2, %f1, 0f00000000;
	ld.global.f64 	%fd28, [%rd22+-16];
	add.f64 	%fd29, %fd28, 0d3FF0000000000000;
	fma.rn.f64 	%fd30, %fd5, %fd29, %fd1;
	ld.global.f64 	%fd31, [%rd22+-8];
	add.f64 	%fd32, %fd31, 0d3FF0000000000000;
	fma.rn.f64 	%fd33, %fd6, %fd32, %fd2;
	ld.global.f64 	%fd34, [%rd22];
	add.f64 	%fd35, %fd34, 0d3FF0000000000000;
	fma.rn.f64 	%fd36, %fd7, %fd35, %fd3;
	ld.global.f64 	%fd37, [%rd22+8];
	add.f64 	%fd38, %fd37, 0d3FF0000000000000;
	fma.rn.f64 	%fd39, %fd8, %fd38, %fd4;
	ld.global.f64 	%fd40, [%rd23];
	mul.f64 	%fd41, %fd5, %fd40;
	mul.f64 	%fd42, %fd6, %fd41;
	mul.f64 	%fd10, %fd7, %fd42;
	sub.f64 	%fd11, %fd30, %fd36;
	sub.f64 	%fd43, %fd33, %fd39;
	mul.f64 	%fd44, %fd43, %fd43;
	fma.rn.f64 	%fd45, %fd11, %fd11, %fd44;
	fma.rn.f64 	%fd46, %fd52, %fd52, %fd45;
	cvt.rn.f32.f64 	%f3, %fd46;
	setp.eq.f32 	%p3, %f3, 0f3F800000;
	or.pred  	%p4, %p2, %p3;
	mov.f32 	%f72, 0f3F800000;
	@%p4 bra 	$L__BB0_7;
	abs.f32 	%f13, %f1;
	setp.num.f32 	%p5, %f13, %f13;
	abs.f32 	%f15, %f3;
	setp.num.f32 	%p6, %f15, %f15;
	and.pred  	%p7, %p6, %p5;
	@%p7 bra 	$L__BB0_5;
	add.rn.f32 	%f72, %f3, %f1;
	bra.uni 	$L__BB0_7;
$L__BB0_5:
	abs.f32 	%f16, %f3;
	setp.lt.f32 	%p8, %f16, 0f00800000;
	mul.f32 	%f18, %f16, 0f4B800000;
	selp.f32 	%f19, %f18, %f16, %p8;
	mov.b32 	%r10, %f19;
	add.s32 	%r11, %r10, -1060439283;
	and.b32  	%r12, %r11, -8388608;
	sub.s32 	%r13, %r10, %r12;
	mov.b32 	%f20, %r13;
	cvt.rn.f32.s32 	%f21, %r12;
	selp.f32 	%f22, 0fC1C00000, 0f00000000, %p8;
	fma.rn.f32 	%f23, %f21, 0f34000000, %f22;
	add.f32 	%f24, %f20, 0fBF800000;
	add.f32 	%f25, %f20, 0f3F800000;
	rcp.approx.ftz.f32 	%f26, %f25;
	add.f32 	%f27, %f24, %f24;
	mul.f32 	%f28, %f27, %f26;
	mul.f32 	%f29, %f28, %f28;
	neg.f32 	%f30, %f28;
	sub.f32 	%f31, %f24, %f28;
	add.f32 	%f32, %f31, %f31;
	fma.rn.f32 	%f33, %f30, %f24, %f32;
	mul.rn.f32 	%f34, %f26, %f33;
	fma.rn.f32 	%f35, %f29, 0f3A2C32E4, 0f3B52E7DB;
	fma.rn.f32 	%f36, %f35, %f29, 0f3C93BB73;
	fma.rn.f32 	%f37, %f36, %f29, 0f3DF6384F;
	mul.rn.f32 	%f38, %f37, %f29;
	fma.rn.f32 	%f39, %f28, 0f3FB8AA3B, %f23;
	mul.f32 	%f40, %f38, 0f40400000;
	sub.f32 	%f41, %f23, %f39;
	fma.rn.f32 	%f42, %f28, 0f3FB8AA3B, %f41;
	fma.rn.f32 	%f43, %f34, 0f3FB8AA3B, %f42;
	fma.rn.f32 	%f44, %f28, 0f32A55E34, %f43;
	fma.rn.f32 	%f45, %f40, %f34, %f44;
	fma.rn.f32 	%f46, %f38, %f28, %f45;
	add.rn.f32 	%f47, %f39, %f46;
	mul.rn.f32 	%f48, %f47, %f1;
	cvt.rni.f32.f32 	%f49, %f48;
	sub.f32 	%f50, %f48, %f49;
	neg.f32 	%f51, %f48;
	fma.rn.f32 	%f52, %f47, %f1, %f51;
	neg.f32 	%f53, %f39;
	add.rn.f32 	%f54, %f47, %f53;
	neg.f32 	%f55, %f54;
	add.rn.f32 	%f56, %f46, %f55;
	fma.rn.f32 	%f57, %f56, %f1, %f52;
	add.f32 	%f58, %f50, %f57;
	setp.gt.f32 	%p9, %f49, 0f00000000;
	selp.b32 	%r14, 0, -2097152000, %p9;
	setp.neu.f32 	%p10, %f3, 0f00000000;
	setp.neu.f32 	%p11, %f16, 0f7F800000;
	setp.lt.f32 	%p12, %f48, 0f00000000;
	selp.f32 	%f59, 0f00000000, 0f7F800000, %p12;
	abs.f32 	%f60, %f48;
	setp.gt.f32 	%p13, %f60, 0f43180000;
	cvt.rzi.s32.f32 	%r15, %f49;
	shl.b32 	%r16, %r15, 23;
	sub.s32 	%r17, %r16, %r14;
	mov.b32 	%f61, %r17;
	add.s32 	%r18, %r14, 2130706432;
	mov.b32 	%f62, %r18;
	fma.rn.f32 	%f63, %f58, 0f391FCB8E, 0f3AAF85ED;
	fma.rn.f32 	%f64, %f63, %f58, 0f3C1D9856;
	fma.rn.f32 	%f65, %f64, %f58, 0f3D6357BB;
	fma.rn.f32 	%f66, %f65, %f58, 0f3E75FDEC;
	fma.rn.f32 	%f67, %f66, %f58, 0f3F317218;
	fma.rn.f32 	%f68, %f67, %f58, 0f3F800000;
	mul.f32 	%f69, %f68, %f62;
	mul.f32 	%f70, %f69, %f61;
	selp.f32 	%f72, %f59, %f70, %p13;
	and.pred  	%p14, %p10, %p11;
	@%p14 bra 	$L__BB0_7;
	setp.lt.f32 	%p15, %f1, 0f00000000;
	setp.neu.f32 	%p16, %f2, 0f3F800000;
	add.f32 	%f71, %f3, %f3;
	mov.b32 	%r19, %f71;
	xor.b32  	%r20, %r19, 2139095040;
	selp.b32 	%r21, %r20, %r19, %p15;
	and.b32  	%r22, %r21, 2147483647;
	selp.b32 	%r23, %r22, %r21, %p16;
	mov.b32 	%f72, %r23;
$L__BB0_7:
	ld.param.f64 	%fd53, [_Z17compute_integralsPdiS_S_S_S_dd_param_6];
	cvt.f64.f32 	%fd47, %f72;
	mul.f64 	%fd48, %fd53, %fd11;
	mul.f64 	%fd49, %fd11, %fd48;
	mul.f64 	%fd50, %fd49, %fd47;
	mul.f64 	%fd51, %fd8, %fd10;
	fma.rn.f64 	%fd55, %fd51, %fd50, %fd55;
	add.s32 	%r24, %r24, 1;
	setp.ne.s32 	%p17, %r24, 0;
	add.s64 	%rd23, %rd23, 8;
	add.s64 	%rd22, %rd22, 32;
	@%p17 bra 	$L__BB0_2;
$L__BB0_8:
	ld.param.u64 	%rd21, [_Z17compute_integralsPdiS_S_S_S_dd_param_0];
	cvta.to.global.u64 	%rd18, %rd21;
	mul.wide.s32 	%rd19, %r1, 8;
	add.s64 	%rd20, %rd18, %rd19;
	st.global.f64 	[%rd20], %fd55;
	ret;

}


// ===== COMPILED SASS (sm_100) =====

	.target	sm_100

	.elftype	@"ET_EXEC"


//--------------------- .note.nv.tkinfo           --------------------------
	.section	.note.nv.tkinfo,"",@"SHT_NOTE"
	.sectionflags	@"SHF_NOTE_NV_TKINFO"
	.tkinfo
        /*0018*/ 	.word	0x00000002
        /*0030*/ 	.string	""
        /*0030*/ 	.string	"ptxas"
        /*0030*/ 	.string	"Cuda compilation tools, release 13.0, V13.0.88"
        /*0030*/ 	.string	"Build cuda_13.0.r13.0/compiler.36424714_0"
        /*0030*/ 	.string	"-arch sm_100 -m 64 "



//--------------------- .note.nv.cuinfo           --------------------------
	.section	.note.nv.cuinfo,"",@"SHT_NOTE"
	.sectionflags	@"SHF_NOTE_NV_CUINFO"
        /*0018*/ 	.short	0x0002
        /*001a*/ 	.short	0x0064
        /*001c*/ 	.short	0x0082
	.zero		2


//--------------------- .nv.info                  --------------------------
	.section	.nv.info,"",@"SHT_CUDA_INFO"
	.align	4


	//----- nvinfo : EIATTR_REGCOUNT
	.align		4
        /*0000*/ 	.byte	0x04, 0x2f
        /*0002*/ 	.short	(.L_1 - .L_0)
	.align		4
.L_0:
        /*0004*/ 	.word	index@(_Z17compute_integralsPdiS_S_S_S_dd)
        /*0008*/ 	.word	0x00000026


	//----- nvinfo : EIATTR_FRAME_SIZE
	.align		4
.L_1:
        /*000c*/ 	.byte	0x04, 0x11
        /*000e*/ 	.short	(.L_3 - .L_2)
	.align		4
.L_2:
        /*0010*/ 	.word	index@(_Z17compute_integralsPdiS_S_S_S_dd)
        /*0014*/ 	.word	0x00000000


	//----- nvinfo : EIATTR_MIN_STACK_SIZE
	.align		4
.L_3:
        /*0018*/ 	.byte	0x04, 0x12
        /*001a*/ 	.short	(.L_5 - .L_4)
	.align		4
.L_4:
        /*001c*/ 	.word	index@(_Z17compute_integralsPdiS_S_S_S_dd)
        /*0020*/ 	.word	0x00000000
.L_5:


//--------------------- .nv.compat                --------------------------
	.section	.nv.compat,"",@"SHT_CUDA_COMPAT_INFO"
	.align	4
        /*0000*/ 	.byte	0x02, 0x09, 0x00, 0x00, 0x02, 0x02, 0x01, 0x00, 0x02, 0x05, 0x05, 0x00, 0x03, 0x07, 0x01, 0x01
        /*0010*/ 	.byte	0x02, 0x03, 0x00, 0x00, 0x02, 0x06, 0x01, 0x00, 0x04, 0x0b, 0x08, 0x00, 0x01, 0x00, 0x00, 0x00
        /*0020*/ 	.byte	0x00, 0x00, 0x00, 0x00


//--------------------- .nv.info._Z17compute_integralsPdiS_S_S_S_dd --------------------------
	.section	.nv.info._Z17compute_integralsPdiS_S_S_S_dd,"",@"SHT_CUDA_INFO"
	.sectionflags	@""
	.align	4


	//----- nvinfo : EIATTR_CUDA_API_VERSION
	.align		4
        /*0000*/ 	.byte	0x04, 0x37
        /*0002*/ 	.short	(.L_7 - .L_6)
.L_6:
        /*0004*/ 	.word	0x00000082


	//----- nvinfo : EIATTR_KPARAM_INFO
	.align		4
.L_7:
        /*0008*/ 	.byte	0x04, 0x17
        /*000a*/ 	.short	(.L_9 - .L_8)
.L_8:
        /*000c*/ 	.word	0x00000000
        /*0010*/ 	.short	0x0007
        /*0012*/ 	.short	0x0038
        /*0014*/ 	.byte	0x00, 0xf0, 0x21, 0x00


	//----- nvinfo : EIATTR_KPARAM_INFO
	.align		4
.L_9:
        /*0018*/ 	.byte	0x04, 0x17
        /*001a*/ 	.short	(.L_11 - .L_10)
.L_10:
        /*001c*/ 	.word	0x00000000
        /*0020*/ 	.short	0x0006
        /*0022*/ 	.short	0x0030
        /*0024*/ 	.byte	0x00, 0xf0, 0x21, 0x00


	//----- nvinfo : EIATTR_KPARAM_INFO
	.align		4
.L_11:
        /*0028*/ 	.byte	0x04, 0x17
        /*002a*/ 	.short	(.L_13 - .L_12)
.L_12:
        /*002c*/ 	.word	0x00000000
        /*0030*/ 	.short	0x0005
        /*0032*/ 	.short	0x0028
        /*0034*/ 	.byte	0x00, 0xf5, 0x21, 0x00


	//----- nvinfo : EIATTR_KPARAM_INFO
	.align		4
.L_13:
        /*0038*/ 	.byte	0x04, 0x17
        /*003a*/ 	.short	(.L_15 - .L_14)
.L_14:
        /*003c*/ 	.word	0x00000000
        /*0040*/ 	.short	0x0004
        /*0042*/ 	.short	0x0020
        /*0044*/ 	.byte	0x00, 0xf5, 0x21, 0x00


	//----- nvinfo : EIATTR_KPARAM_INFO
	.align		4
.L_15:
        /*0048*/ 	.byte	0x04, 0x17
        /*004a*/ 	.short	(.L_17 - .L_16)
.L_16:
        /*004c*/ 	.word	0x00000000
        /*0050*/ 	.short	0x0003
        /*0052*/ 	.short	0x0018
        /*0054*/ 	.byte	0x00, 0xf5, 0x21, 0x00


	//----- nvinfo : EIATTR_KPARAM_INFO
	.align		4
.L_17:
        /*0058*/ 	.byte	0x04, 0x17
        /*005a*/ 	.short	(.L_19 - .L_18)
.L_18:
        /*005c*/ 	.word	0x00000000
        /*0060*/ 	.short	0x0002
        /*0062*/ 	.short	0x0010
        /*0064*/ 	.byte	0x00, 0xf5, 0x21, 0x00


	//----- nvinfo : EIATTR_KPARAM_INFO
	.align		4
.L_19:
        /*0068*/ 	.byte	0x04, 0x17
        /*006a*/ 	.short	(.L_21 - .L_20)
.L_20:
        /*006c*/ 	.word	0x00000000
        /*0070*/ 	.short	0x0001
        /*0072*/ 	.short	0x0008
        /*0074*/ 	.byte	0x00, 0xf0, 0x11, 0x00


	//----- nvinfo : EIATTR_KPARAM_INFO
	.align		4
.L_21:
        /*0078*/ 	.byte	0x04, 0x17
        /*007a*/ 	.short	(.L_23 - .L_22)
.L_22:
        /*007c*/ 	.word	0x00000000
        /*0080*/ 	.short	0x0000
        /*0082*/ 	.short	0x0000
        /*0084*/ 	.byte	0x00, 0xf5, 0x21, 0x00


	//----- nvinfo : EIATTR_SPARSE_MMA_MASK
	.align		4
.L_23:
        /*0088*/ 	.byte	0x03, 0x50
        /*008a*/ 	.short	0x0000


	//----- nvinfo : EIATTR_MAXREG_COUNT
	.align		4
        /*008c*/ 	.byte	0x03, 0x1b
        /*008e*/ 	.short	0x00ff


	//----- nvinfo : EIATTR_MERCURY_ISA_VERSION
	.align		4
        /*0090*/ 	.byte	0x03, 0x5f
        /*0092*/ 	.short	0x0101


	//----- nvinfo : EIATTR_VRC_CTA_INIT_COUNT
	.align		4
        /*0094*/ 	.byte	0x02, 0x4a
	.zero		1
	.zero		1


	//----- nvinfo : EIATTR_EXIT_INSTR_OFFSETS
	.align		4
        /*0098*/ 	.byte	0x04, 0x1c
        /*009a*/ 	.short	(.L_25 - .L_24)


	//   ....[0]....
.L_24:
        /*009c*/ 	.word	0x00000a50


	//----- nvinfo : EIATTR_CRS_STACK_SIZE
	.align		4
.L_25:
        /*00a0*/ 	.byte	0x04, 0x1e
        /*00a2*/ 	.short	(.L_27 - .L_26)
.L_26:
        /*00a4*/ 	.word	0x00000000


	//----- nvinfo : EIATTR_CBANK_PARAM_SIZE
	.align		4
.L_27:
        /*00a8*/ 	.byte	0x03, 0x19
        /*00aa*/ 	.short	0x0040


	//----- nvinfo : EIATTR_PARAM_CBANK
	.align		4
        /*00ac*/ 	.byte	0x04, 0x0a
        /*00ae*/ 	.short	(.L_29 - .L_28)
	.align		4
.L_28:
        /*00b0*/ 	.word	index@(.nv.constant0._Z17compute_integralsPdiS_S_S_S_dd)
        /*00b4*/ 	.short	0x0380
        /*00b6*/ 	.short	0x0040


	//----- nvinfo : EIATTR_SW_WAR
	.align		4
.L_29:
        /*00b8*/ 	.byte	0x04, 0x36
        /*00ba*/ 	.short	(.L_31 - .L_30)
.L_30:
        /*00bc*/ 	.word	0x00000008
.L_31:


//--------------------- .nv.callgraph             --------------------------
	.section	.nv.callgraph,"",@"SHT_CUDA_CALLGRAPH"
	.align	4
	.sectionentsize	8
	.align		4
        /*0000*/ 	.word	0x00000000
	.align		4
        /*0004*/ 	.word	0xffffffff
	.align		4
        /*0008*/ 	.word	0x00000000
	.align		4
        /*000c*/ 	.word	0xfffffffe
	.align		4
        /*0010*/ 	.word	0x00000000
	.align		4
        /*0014*/ 	.word	0xfffffffd
	.align		4
        /*0018*/ 	.word	0x00000000
	.align		4
        /*001c*/ 	.word	0xfffffffc


//--------------------- .text._Z17compute_integralsPdiS_S_S_S_dd --------------------------
	.section	.text._Z17compute_integralsPdiS_S_S_S_dd,"ax",@progbits
	.align	128
        .global         _Z17compute_integralsPdiS_S_S_S_dd
        .type           _Z17compute_integralsPdiS_S_S_S_dd,@function
        .size           _Z17compute_integralsPdiS_S_S_S_dd,(.L_x_5 - _Z17compute_integralsPdiS_S_S_S_dd)
        .other          _Z17compute_integralsPdiS_S_S_S_dd,@"STO_CUDA_ENTRY STV_DEFAULT"
_Z17compute_integralsPdiS_S_S_S_dd:
.text._Z17compute_integralsPdiS_S_S_S_dd:
[----:B------:R-:W-:Y:S01]  /*0000*/  LDC R1, c[0x0][0x37c] ;  /* 0x0000df00ff017b82 */ /* 0x000fe20000000800 */
[----:B------:R-:W0:Y:S07]  /*0010*/  S2R R3, SR_TID.X ;  /* 0x0000000000037919 */ /* 0x000e2e0000002100 */
[----:B------:R-:W0:Y:S01]  /*0020*/  S2UR UR5, SR_CTAID.X ;  /* 0x00000000000579c3 */ /* 0x000e220000002500 */
[----:B------:R-:W1:Y:S01]  /*0030*/  LDCU UR4, c[0x0][0x388] ;  /* 0x00007100ff0477ac */ /* 0x000e620008000800 */
[----:B------:R-:W-:Y:S01]  /*0040*/  CS2R R20, SRZ ;  /* 0x0000000000147805 */ /* 0x000fe2000001ff00 */
[----:B------:R-:W2:Y:S05]  /*0050*/  LDCU.64 UR8, c[0x0][0x358] ;  /* 0x00006b00ff0877ac */ /* 0x000eaa0008000a00 */
[----:B------:R-:W0:Y:S08]  /*0060*/  LDC R22, c[0x0][0x360] ;  /* 0x0000d800ff167b82 */ /* 0x000e300000000800 */
[----:B------:R-:W3:Y:S01]  /*0070*/  LDC.64 R6, c[0x0][0x3a0] ;  /* 0x0000e800ff067b82 */ /* 0x000ee20000000a00 */
[----:B-1----:R-:W-:-:S07]  /*0080*/  UISETP.GE.AND UP0, UPT, UR4, 0x1, UPT ;  /* 0x000000010400788c */ /* 0x002fce000bf06270 */
[----:B------:R-:W1:Y:S01]  /*0090*/  LDC.64 R8, c[0x0][0x3a8] ;  /* 0x0000ea00ff087b82 */ /* 0x000e620000000a00 */
[----:B0-----:R-:W-:-:S05]  /*00a0*/  IMAD R22, R22, UR5, R3 ;  /* 0x0000000516167c24 */ /* 0x001fca000f8e0203 */
[----:B------:R-:W-:-:S05]  /*00b0*/  SHF.L.U32 R3, R22, 0x2, RZ ;  /* 0x0000000216037819 */ /* 0x000fca00000006ff */
[----:B---3--:R-:W-:-:S04]  /*00c0*/  IMAD.WIDE R6, R3, 0x8, R6 ;  /* 0x0000000803067825 */ /* 0x008fc800078e0206 */
[----:B-1----:R-:W-:Y:S01]  /*00d0*/  IMAD.WIDE R8, R3, 0x8, R8 ;  /* 0x0000000803087825 */ /* 0x002fe200078e0208 */
[----:B--2---:R-:W-:Y:S06]  /*00e0*/  BRA.U !UP0, `(.L_x_0) ;  /* 0x00000009084c7547 */ /* 0x004fec000b800000 */
[----:B------:R-:W2:Y:S01]  /*00f0*/  LDG.E.64 R18, desc[UR8][R6.64] ;  /* 0x0000000806127981 */ /* 0x000ea2000c1e1b00 */
[----:B------:R-:W0:Y:S01]  /*0100*/  LDC.64 R24, c[0x0][0x3b8] ;  /* 0x0000ee00ff187b82 */ /* 0x000e220000000a00 */
[----:B------:R-:W1:Y:S02]  /*0110*/  LDCU.64 UR6, c[0x0][0x390] ;  /* 0x00007200ff0677ac */ /* 0x000e640008000a00 */
[----:B------:R-:W2:Y:S01]  /*0120*/  LDG.E.64 R10, desc[UR8][R8.64] ;  /* 0x00000008080a7981 */ /* 0x000ea2000c1e1b00 */
[----:B------:R-:W3:Y:S03]  /*0130*/  LDCU.64 UR10, c[0x0][0x398] ;  /* 0x00007300ff0a77ac */ /* 0x000ee60008000a00 */
[----:B------:R-:W4:Y:S04]  /*0140*/  LDG.E.64 R12, desc[UR8][R6.64+0x18] ;  /* 0x00001808060c7981 */ /* 0x000f28000c1e1b00 */
[----:B------:R-:W4:Y:S04]  /*0150*/  LDG.E.64 R4, desc[UR8][R8.64+0x18] ;  /* 0x0000180808047981 */ /* 0x000f28000c1e1b00 */
[----:B------:R-:W5:Y:S04]  /*0160*/  LDG.E.64 R16, desc[UR8][R6.64+0x8] ;  /* 0x0000080806107981 */ /* 0x000f68000c1e1b00 */
[----:B------:R-:W3:Y:S04]  /*0170*/  LDG.E.64 R14, desc[UR8][R6.64+0x10] ;  /* 0x00001008060e7981 */ /* 0x000ee8000c1e1b00 */
[----:B------:R-:W5:Y:S04]  /*0180*/  LDG.E.64 R20, desc[UR8][R8.64+0x8] ;  /* 0x0000080808147981 */ /* 0x000f68000c1e1b00 */
[----:B------:R-:W3:Y:S01]  /*0190*/  LDG.E.64 R2, desc[UR8][R8.64+0x10] ;  /* 0x0000100808027981 */ /* 0x000ee2000c1e1b00 */
[----:B0-----:R-:W-:-:S06]  /*01a0*/  DADD R24, -R24, -1 ;  /* 0xbff0000018187429 */ /* 0x001fcc0000000100 */
[----:B------:R-:W0:Y:S02]  /*01b0*/  F2F.F32.F64 R0, R24 ;  /* 0x0000001800007310 */ /* 0x000e240000301000 */
[----:B0-----:R-:W-:-:S06]  /*01c0*/  FMUL R23, R0, 0.5 ;  /* 0x3f00000000177820 */ /* 0x001fcc0000400000 */
[----:B------:R-:W0:Y:S01]  /*01d0*/  FRND.TRUNC R23, R23 ;  /* 0x0000001700177307 */ /* 0x000e22000020d000 */
[----:B-1----:R-:W-:-:S04]  /*01e0*/  UIADD3 UR5, UP0, UPT, UR6, 0x10, URZ ;  /* 0x0000001006057890 */ /* 0x002fc8000ff1e0ff */
[----:B------:R-:W-:Y:S01]  /*01f0*/  UIADD3.X UR6, UPT, UPT, URZ, UR7, URZ, UP0, !UPT ;  /* 0x00000007ff067290 */ /* 0x000fe200087fe4ff */
[----:B0-----:R-:W-:-:S04]  /*0200*/  FADD R27, R23, R23 ;  /* 0x00000017171b7221 */ /* 0x001fc80000000000 */
[----:B------:R-:W-:Y:S01]  /*0210*/  FADD R27, R0, -R27 ;  /* 0x8000001b001b7221 */ /* 0x000fe20000000000 */
[----:B------:R-:W-:-:S04]  /*0220*/  UIADD3 UR4, UPT, UPT, -UR4, URZ, URZ ;  /* 0x000000ff04047290 */ /* 0x000fc8000fffe1ff */
[----:B------:R-:W-:Y:S01]  /*0230*/  FSETP.NEU.AND P1, PT, |R27|, 1, PT ;  /* 0x3f8000001b00780b */ /* 0x000fe20003f2d200 */
[----:B--2---:R-:W-:Y:S02]  /*0240*/  DADD R10, -R18, R10 ;  /* 0x00000000120a7229 */ /* 0x004fe4000000010a */
[----:B----4-:R-:W-:-:S06]  /*0250*/  DADD R4, -R12, R4 ;  /* 0x000000000c047229 */ /* 0x010fcc0000000104 */
[----:B------:R-:W-:Y:S02]  /*0260*/  DMUL R10, R10, 0.5 ;  /* 0x3fe000000a0a7828 */ /* 0x000fe40000000000 */
[----:B-----5:R-:W-:Y:S02]  /*0270*/  DADD R20, -R16, R20 ;  /* 0x0000000010147229 */ /* 0x020fe40000000114 */
[----:B---3--:R-:W-:Y:S02]  /*0280*/  DADD R2, -R14, R2 ;  /* 0x000000000e027229 */ /* 0x008fe40000000102 */
[----:B------:R-:W-:-:S04]  /*0290*/  DMUL R4, R4, 0.5 ;  /* 0x3fe0000004047828 */ /* 0x000fc80000000000 */
[----:B------:R-:W-:Y:S01]  /*02a0*/  DMUL R8, R20, 0.5 ;  /* 0x3fe0000014087828 */ /* 0x000fe20000000000 */
[----:B------:R-:W-:Y:S01]  /*02b0*/  CS2R R20, SRZ ;  /* 0x0000000000147805 */ /* 0x000fe2000001ff00 */
[----:B------:R-:W-:Y:S01]  /*02c0*/  DMUL R6, R2, 0.5 ;  /* 0x3fe0000002067828 */ /* 0x000fe20000000000 */
[----:B------:R-:W-:Y:S02]  /*02d0*/  MOV R2, UR5 ;  /* 0x0000000500027c02 */ /* 0x000fe40008000f00 */
[----:B------:R-:W-:-:S08]  /*02e0*/  MOV R3, UR6 ;  /* 0x0000000600037c02 */ /* 0x000fd00008000f00 */
.L_x_3:
[----:B------:R-:W2:Y:S04]  /*02f0*/  LDG.E.64 R30, desc[UR8][R2.64+0x8] ;  /* 0x00000808021e7981 */ /* 0x000ea8000c1e1b00 */
[----:B------:R-:W3:Y:S04]  /*0300*/  LDG.E.64 R32, desc[UR8][R2.64+-0x8] ;  /* 0xfffff80802207981 */ /* 0x000ee8000c1e1b00 */
[----:B------:R-:W4:Y:S04]  /*0310*/  LDG.E.64 R28, desc[UR8][R2.64] ;  /* 0x00000008021c7981 */ /* 0x000f28000c1e1b00 */
[----:B------:R-:W5:Y:S01]  /*0320*/  LDG.E.64 R26, desc[UR8][R2.64+-0x10] ;  /* 0xfffff008021a7981 */ /* 0x000f62000c1e1b00 */
[----:B------:R-:W-:-:S02]  /*0330*/  MOV R24, UR10 ;  /* 0x0000000a00187c02 */ /* 0x000fc40008000f00 */
[----:B------:R-:W-:-:S06]  /*0340*/  MOV R25, UR11 ;  /* 0x0000000b00197c02 */ /* 0x000fcc0008000f00 */
[----:B------:R-:W5:Y:S01]  /*0350*/  LDG.E.64 R24, desc[UR8][R24.64] ;  /* 0x0000000818187981 */ /* 0x000f62000c1e1b00 */
[----:B------:R-:W-:Y:S01]  /*0360*/  BSSY.RECONVERGENT B0, `(.L_x_1) ;  /* 0x000005e000007945 */ /* 0x000fe20003800200 */
[----:B--2---:R-:W-:Y:S02]  /*0370*/  DADD R30, R30, 1 ;  /* 0x3ff000001e1e7429 */ /* 0x004fe40000000000 */
[----:B---3--:R-:W-:-:S06]  /*0380*/  DADD R32, R32, 1 ;  /* 0x3ff0000020207429 */ /* 0x008fcc0000000000 */
[----:B------:R-:W-:Y:S02]  /*0390*/  DFMA R34, R4, R30, R12 ;  /* 0x0000001e0422722b */ /* 0x000fe4000000000c */
[----:B----4-:R-:W-:Y:S02]  /*03a0*/  DADD R30, R28, 1 ;  /* 0x3ff000001c1e7429 */ /* 0x010fe40000000000 */
[----:B------:R-:W-:Y:S02]  /*03b0*/  DFMA R32, R8, R32, R16 ;  /* 0x000000200820722b */ /* 0x000fe40000000010 */
[----:B-----5:R-:W-:-:S06]  /*03c0*/  DADD R26, R26, 1 ;  /* 0x3ff000001a1a7429 */ /* 0x020fcc0000000000 */
[----:B------:R-:W-:Y:S02]  /*03d0*/  DADD R28, R32, -R34 ;  /* 0x00000000201c7229 */ /* 0x000fe40000000822 */
[----:B------:R-:W-:Y:S02]  /*03e0*/  DFMA R32, R6, R30, R14 ;  /* 0x0000001e0620722b */ /* 0x000fe4000000000e */
[----:B------:R-:W-:Y:S01]  /*03f0*/  DFMA R26, R10, R26, R18 ;  /* 0x0000001a0a1a722b */ /* 0x000fe20000000012 */
[----:B------:R-:W0:Y:S03]  /*0400*/  LDC.64 R30, c[0x0][0x3b0] ;  /* 0x0000ec00ff1e7b82 */ /* 0x000e260000000a00 */
[----:B------:R-:W-:-:S04]  /*0410*/  DMUL R28, R28, R28 ;  /* 0x0000001c1c1c7228 */ /* 0x000fc80000000000 */
[----:B------:R-:W-:-:S08]  /*0420*/  DADD R26, R26, -R32 ;  /* 0x000000001a1a7229 */ /* 0x000fd00000000820 */
[----:B------:R-:W-:-:S08]  /*0430*/  DFMA R28, R26, R26, R28 ;  /* 0x0000001a1a1c722b */ /* 0x000fd0000000001c */
[----:B0-----:R-:W-:-:S06]  /*0440*/  DFMA R32, R30, R30, R28 ;  /* 0x0000001e1e20722b */ /* 0x001fcc000000001c */
[----:B------:R-:W0:Y:S01]  /*0450*/  F2F.F32.F64 R23, R32 ;  /* 0x0000002000177310 */ /* 0x000e220000301000 */
[----:B------:R-:W-:Y:S01]  /*0460*/  DMUL R24, R10, R24 ;  /* 0x000000180a187228 */ /* 0x000fe20000000000 */
[----:B0-----:R-:W-:-:S04]  /*0470*/  FSETP.NEU.AND P0, PT, R23, 1, PT ;  /* 0x3f8000001700780b */ /* 0x001fc80003f0d000 */
[----:B------:R-:W-:-:S03]  /*0480*/  FSETP.EQ.OR P0, PT, R0, RZ, !P0 ;  /* 0x000000ff0000720b */ /* 0x000fc60004702400 */
[----:B------:R-:W-:Y:S02]  /*0490*/  DMUL R24, R8, R24 ;  /* 0x0000001808187228 */ /* 0x000fe40000000000 */
[----:B------:R-:W-:Y:S01]  /*04a0*/  DMUL R28, R26, R30 ;  /* 0x0000001e1a1c7228 */ /* 0x000fe20000000000 */
[----:B------:R-:W-:-:S07]  /*04b0*/  MOV R30, 0x3f800000 ;  /* 0x3f800000001e7802 */ /* 0x000fce0000000f00 */
[----:B------:R-:W-:Y:S05]  /*04c0*/  @P0 BRA `(.L_x_2) ;  /* 0x00000004001c0947 */ /* 0x000fea0003800000 */
[----:B------:R-:W-:-:S04]  /*04d0*/  FSETP.NAN.AND P0, PT, |R0|, |R0|, PT ;  /* 0x400000000000720b */ /* 0x000fc80003f08200 */
[----:B------:R-:W-:-:S13]  /*04e0*/  FSETP.NUM.AND P0, PT, |R23|, |R23|, !P0 ;  /* 0x400000171700720b */ /* 0x000fda0004707200 */
[----:B------:R-:W-:Y:S01]  /*04f0*/  @!P0 FADD R30, R0, R23 ;  /* 0x00000017001e8221 */ /* 0x000fe20000000000 */
[----:B------:R-:W-:Y:S06]  /*0500*/  @!P0 BRA `(.L_x_2) ;  /* 0x00000004000c8947 */ /* 0x000fec0003800000 */
[C---:B------:R-:W-:Y:S01]  /*0510*/  FMUL R30, |R23|.reuse, 16777216 ;  /* 0x4b800000171e7820 */ /* 0x040fe20000400200 */
[----:B------:R-:W-:-:S04]  /*0520*/  FSETP.GEU.AND P0, PT, |R23|, 1.175494350822287508e-38, PT ;  /* 0x008000001700780b */ /* 0x000fc80003f0e200 */
[----:B------:R-:W-:Y:S02]  /*0530*/  FSEL R30, R30, |R23|, !P0 ;  /* 0x400000171e1e7208 */ /* 0x000fe40004000000 */
[----:B------:R-:W-:Y:S02]  /*0540*/  FSEL R32, RZ, -24, P0 ;  /* 0xc1c00000ff207808 */ /* 0x000fe40000000000 */
[----:B------:R-:W-:Y:S02]  /*0550*/  IADD3 R31, PT, PT, R30, -0x3f3504f3, RZ ;  /* 0xc0cafb0d1e1f7810 */ /* 0x000fe40007ffe0ff */
[----:B------:R-:W-:Y:S02]  /*0560*/  FSETP.NEU.AND P0, PT, |R23|, +INF , PT ;  /* 0x7f8000001700780b */ /* 0x000fe40003f0d200 */
[----:B------:R-:W-:Y:S02]  /*0570*/  LOP3.LUT R33, R31, 0xff800000, RZ, 0xc0, !PT ;  /* 0xff8000001f217812 */ /* 0x000fe400078ec0ff */
[----:B------:R-:W-:-:S02]  /*0580*/  FSETP.NEU.AND P0, PT, R23, RZ, P0 ;  /* 0x000000ff1700720b */ /* 0x000fc4000070d000 */
[-C--:B------:R-:W-:Y:S02]  /*0590*/  IADD3 R30, PT, PT, R30, -R33.reuse, RZ ;  /* 0x800000211e1e7210 */ /* 0x080fe40007ffe0ff */
[----:B------:R-:W-:Y:S02]  /*05a0*/  I2FP.F32.S32 R33, R33 ;  /* 0x0000002100217245 */ /* 0x000fe40000201400 */
[----:B------:R-:W-:Y:S01]  /*05b0*/  FSETP.GEU.OR P4, PT, R0, RZ, P0 ;  /* 0x000000ff0000720b */ /* 0x000fe2000078e400 */
[C---:B------:R-:W-:Y:S01]  /*05c0*/  FADD R34, R30.reuse, 1 ;  /* 0x3f8000001e227421 */ /* 0x040fe20000000000 */
[----:B------:R-:W-:Y:S01]  /*05d0*/  FADD R35, R30, -1 ;  /* 0xbf8000001e237421 */ /* 0x000fe20000000000 */
[----:B------:R-:W-:Y:S02]  /*05e0*/  FFMA R33, R33, 1.1920928955078125e-07, R32 ;  /* 0x3400000021217823 */ /* 0x000fe40000000020 */
[----:B------:R-:W0:Y:S01]  /*05f0*/  MUFU.RCP R31, R34 ;  /* 0x00000022001f7308 */ /* 0x000e220000001000 */
[----:B------:R-:W-:Y:S01]  /*0600*/  FADD R30, R35, R35 ;  /* 0x00000023231e7221 */ /* 0x000fe20000000000 */
[----:B------:R-:W-:-:S06]  /*0610*/  @!P0 FADD R23, R23, R23 ;  /* 0x0000001717178221 */ /* 0x000fcc0000000000 */
[----:B------:R-:W-:Y:S01]  /*0620*/  @!P4 LOP3.LUT R23, R23, 0x7f800000, RZ, 0x3c, !PT ;  /* 0x7f8000001717c812 */ /* 0x000fe200078e3cff */
[----:B0-----:R-:W-:-:S04]  /*0630*/  FMUL R30, R31, R30 ;  /* 0x0000001e1f1e7220 */ /* 0x001fc80000400000 */
[----:B------:R-:W-:-:S04]  /*0640*/  FADD R32, R35, -R30 ;  /* 0x8000001e23207221 */ /* 0x000fc80000000000 */
[----:B------:R-:W-:-:S04]  /*0650*/  FADD R32, R32, R32 ;  /* 0x0000002020207221 */ /* 0x000fc80000000000 */
[-C--:B------:R-:W-:Y:S01]  /*0660*/  FFMA R32, R35, -R30.reuse, R32 ;  /* 0x8000001e23207223 */ /* 0x080fe20000000020 */
[----:B------:R-:W-:-:S03]  /*0670*/  FMUL R35, R30, R30 ;  /* 0x0000001e1e237220 */ /* 0x000fc60000400000 */
[----:B------:R-:W-:Y:S01]  /*0680*/  FMUL R31, R31, R32 ;  /* 0x000000201f1f7220 */ /* 0x000fe20000400000 */
[----:B------:R-:W-:-:S05]  /*0690*/  MOV R32, 0x3a2c32e4 ;  /* 0x3a2c32e400207802 */ /* 0x000fca0000000f00 */
[----:B------:R-:W-:-:S04]  /*06a0*/  FFMA R32, R35, R32, 0.0032181653659790754318 ;  /* 0x3b52e7db23207423 */ /* 0x000fc80000000020 */
[----:B------:R-:W-:-:S04]  /*06b0*/  FFMA R32, R35, R32, 0.018033718690276145935 ;  /* 0x3c93bb7323207423 */ /* 0x000fc80000000020 */
[----:B------:R-:W-:-:S04]  /*06c0*/  FFMA R32, R35, R32, 0.12022458761930465698 ;  /* 0x3df6384f23207423 */ /* 0x000fc80000000020 */
[----:B------:R-:W-:Y:S01]  /*06d0*/  FMUL R35, R35, R32 ;  /* 0x0000002023237220 */ /* 0x000fe20000400000 */
[----:B------:R-:W-:-:S04]  /*06e0*/  FFMA R32, R30, 1.4426950216293334961, R33 ;  /* 0x3fb8aa3b1e207823 */ /* 0x000fc80000000021 */
[----:B------:R-:W-:-:S04]  /*06f0*/  FADD R33, R33, -R32 ;  /* 0x8000002021217221 */ /* 0x000fc80000000000 */
[----:B------:R-:W-:-:S04]  /*0700*/  FFMA R34, R30, 1.4426950216293334961, R33 ;  /* 0x3fb8aa3b1e227823 */ /* 0x000fc80000000021 */
[----:B------:R-:W-:Y:S01]  /*0710*/  FFMA R33, R31, 1.4426950216293334961, R34 ;  /* 0x3fb8aa3b1f217823 */ /* 0x000fe20000000022 */
[----:B------:R-:W-:-:S03]  /*0720*/  FMUL R34, R35, 3 ;  /* 0x4040000023227820 */ /* 0x000fc60000400000 */
[----:B------:R-:W-:-:S04]  /*0730*/  FFMA R33, R30, 1.9251366722983220825e-08, R33 ;  /* 0x32a55e341e217823 */ /* 0x000fc80000000021 */
[----:B------:R-:W-:-:S04]  /*0740*/  FFMA R34, R31, R34, R33 ;  /* 0x000000221f227223 */ /* 0x000fc80000000021 */
[----:B------:R-:W-:-:S04]  /*0750*/  FFMA R35, R30, R35, R34 ;  /* 0x000000231e237223 */ /* 0x000fc80000000022 */
[----:B------:R-:W-:-:S04]  /*0760*/  FADD R33, R32, R35 ;  /* 0x0000002320217221 */ /* 0x000fc80000000000 */
[----:B------:R-:W-:Y:S01]  /*0770*/  FMUL R31, R0, R33 ;  /* 0x00000021001f7220 */ /* 0x000fe20000400000 */
[----:B------:R-:W-:-:S03]  /*0780*/  FADD R32, -R32, R33 ;  /* 0x0000002120207221 */ /* 0x000fc60000000100 */
[----:B------:R-:W0:Y:S01]  /*0790*/  FRND R30, R31 ;  /* 0x0000001f001e7307 */ /* 0x000e220000201000 */
[----:B------:R-:W-:Y:S01]  /*07a0*/  FADD R32, R35, -R32 ;  /* 0x8000002023207221 */ /* 0x000fe20000000000 */
[C---:B------:R-:W-:Y:S01]  /*07b0*/  FFMA R33, R0.reuse, R33, -R31 ;  /* 0x0000002100217223 */ /* 0x040fe2000000081f */
[C---:B------:R-:W-:Y:S02]  /*07c0*/  FSETP.GT.AND P3, PT, |R31|.reuse, 152, PT ;  /* 0x431800001f00780b */ /* 0x040fe40003f64200 */
[C---:B------:R-:W-:Y:S01]  /*07d0*/  FSETP.GEU.AND P5, PT, R31.reuse, RZ, PT ;  /* 0x000000ff1f00720b */ /* 0x040fe20003fae000 */
[----:B------:R-:W-:Y:S01]  /*07e0*/  FFMA R33, R0, R32, R33 ;  /* 0x0000002000217223 */ /* 0x000fe20000000021 */
[----:B0-----:R-:W-:Y:S01]  /*07f0*/  FADD R32, R31, -R30 ;  /* 0x8000001e1f207221 */ /* 0x001fe20000000000 */
[----:B------:R-:W-:-:S03]  /*0800*/  FSETP.GT.AND P2, PT, R30, RZ, PT ;  /* 0x000000ff1e00720b */ /* 0x000fc60003f44000 */
[----:B------:R-:W-:Y:S01]  /*0810*/  FADD R32, R32, R33 ;  /* 0x0000002120207221 */ /* 0x000fe20000000000 */
[----:B------:R-:W-:Y:S01]  /*0820*/  HFMA2 R33, -RZ, RZ, 0.64013671875, -15.109375 ;  /* 0x391fcb8eff217431 */ /* 0x000fe200000001ff */
[----:B------:R-:W-:Y:S02]  /*0830*/  SEL R30, RZ, 0x83000000, P2 ;  /* 0x83000000ff1e7807 */ /* 0x000fe40001000000 */
[----:B------:R-:W-:Y:S02]  /*0840*/  PLOP3.LUT P2, PT, PT, PT, PT, 0x8, 0x80 ;  /* 0x000000000080781c */ /* 0x000fe40003f4e170 */
[----:B------:R-:W-:Y:S01]  /*0850*/  @!P0 PLOP3.LUT P2, PT, P1, PT, PT, 0x80, 0x8 ;  /* 0x000000000008881c */ /* 0x000fe20000f4f070 */
[----:B------:R-:W-:-:S04]  /*0860*/  FFMA R33, R32, R33, 0.0013391353422775864601 ;  /* 0x3aaf85ed20217423 */ /* 0x000fc80000000021 */
[----:B------:R-:W-:-:S04]  /*0870*/  FFMA R33, R32, R33, 0.0096188392490148544312 ;  /* 0x3c1d985620217423 */ /* 0x000fc80000000021 */
[----:B------:R-:W-:-:S04]  /*0880*/  FFMA R33, R32, R33, 0.055503588169813156128 ;  /* 0x3d6357bb20217423 */ /* 0x000fc80000000021 */
[----:B------:R-:W-:Y:S01]  /*0890*/  @P2 LOP3.LUT R23, R23, 0x7fffffff, RZ, 0xc0, !PT ;  /* 0x7fffffff17172812 */ /* 0x000fe200078ec0ff */
[C---:B------:R-:W-:Y:S02]  /*08a0*/  FFMA R35, R32.reuse, R33, 0.24022644758224487305 ;  /* 0x3e75fdec20237423 */ /* 0x040fe40000000021 */
[----:B------:R-:W0:Y:S02]  /*08b0*/  F2I.NTZ R33, R31 ;  /* 0x0000001f00217305 */ /* 0x000e240000203100 */
[----:B------:R-:W-:-:S04]  /*08c0*/  FFMA R35, R32, R35, 0.69314718246459960938 ;  /* 0x3f31721820237423 */ /* 0x000fc80000000023 */
[----:B------:R-:W-:Y:S01]  /*08d0*/  FFMA R35, R32, R35, 1 ;  /* 0x3f80000020237423 */ /* 0x000fe20000000023 */
[----:B0-----:R-:W-:Y:S02]  /*08e0*/  LEA R33, R33, -R30, 0x17 ;  /* 0x8000001e21217211 */ /* 0x001fe400078eb8ff */
[----:B------:R-:W-:-:S05]  /*08f0*/  IADD3 R30, PT, PT, R30, 0x7f000000, RZ ;  /* 0x7f0000001e1e7810 */ /* 0x000fca0007ffe0ff */
[----:B------:R-:W-:Y:S01]  /*0900*/  FMUL R32, R30, R35 ;  /* 0x000000231e207220 */ /* 0x000fe20000400000 */
[----:B------:R-:W-:-:S03]  /*0910*/  FSEL R30, RZ, +INF , !P5 ;  /* 0x7f800000ff1e7808 */ /* 0x000fc60006800000 */
[----:B------:R-:W-:Y:S01]  /*0920*/  @!P3 FMUL R30, R33, R32 ;  /* 0x00000020211eb220 */ /* 0x000fe20000400000 */
[----:B------:R-:W-:-:S07]  /*0930*/  @!P0 MOV R30, R23 ;  /* 0x00000017001e8202 */ /* 0x000fce0000000f00 */
.L_x_2:
[----:B------:R-:W-:Y:S05]  /*0940*/  BSYNC.RECONVERGENT B0 ;  /* 0x0000000000007941 */ /* 0x000fea0003800200 */
.L_x_1:
[----:B------:R-:W0:Y:S01]  /*0950*/  F2F.F64.F32 R30, R30 ;  /* 0x0000001e001e7310 */ /* 0x000e220000201800 */
[----:B------:R-:W-:Y:S01]  /*0960*/  DMUL R24, R6, R24 ;  /* 0x0000001806187228 */ /* 0x000fe20000000000 */
[----:B------:R-:W-:Y:S01]  /*0970*/  UIADD3 UR10, UP0, UPT, UR10, 0x8, URZ ;  /* 0x000000080a0a7890 */ /* 0x000fe2000ff1e0ff */
[----:B------:R-:W-:Y:S01]  /*0980*/  DMUL R28, R26, R28 ;  /* 0x0000001c1a1c7228 */ /* 0x000fe20000000000 */
[----:B------:R-:W-:Y:S01]  /*0990*/  UIADD3 UR4, UPT, UPT, UR4, 0x1, URZ ;  /* 0x0000000104047890 */ /* 0x000fe2000fffe0ff */
[----:B------:R-:W-:Y:S01]  /*09a0*/  IADD3 R2, P0, PT, R2, 0x20, RZ ;  /* 0x0000002002027810 */ /* 0x000fe20007f1e0ff */
[----:B------:R-:W-:Y:S02]  /*09b0*/  UIADD3.X UR11, UPT, UPT, URZ, UR11, URZ, UP0, !UPT ;  /* 0x0000000bff0b7290 */ /* 0x000fe400087fe4ff */
[----:B------:R-:W-:Y:S01]  /*09c0*/  UISETP.NE.AND UP0, UPT, UR4, URZ, UPT ;  /* 0x000000ff0400728c */ /* 0x000fe2000bf05270 */
[----:B------:R-:W-:Y:S01]  /*09d0*/  DMUL R24, R4, R24 ;  /* 0x0000001804187228 */ /* 0x000fe20000000000 */
[----:B------:R-:W-:Y:S01]  /*09e0*/  IADD3.X R3, PT, PT, RZ, R3, RZ, P0, !PT ;  /* 0x00000003ff037210 */ /* 0x000fe200007fe4ff */
[----:B0-----:R-:W-:-:S08]  /*09f0*/  DMUL R28, R30, R28 ;  /* 0x0000001c1e1c7228 */ /* 0x001fd00000000000 */
[----:B------:R-:W-:Y:S01]  /*0a00*/  DFMA R20, R28, R24, R20 ;  /* 0x000000181c14722b */ /* 0x000fe20000000014 */
[----:B------:R-:W-:Y:S10]  /*0a10*/  BRA.U UP0, `(.L_x_3) ;  /* 0xfffffff900347547 */ /* 0x000ff4000b83ffff */
.L_x_0:
[----:B------:R-:W0:Y:S02]  /*0a20*/  LDC.64 R2, c[0x0][0x380] ;  /* 0x0000e000ff027b82 */ /* 0x000e240000000a00 */
[----:B0-----:R-:W-:-:S05]  /*0a30*/  IMAD.WIDE R22, R22, 0x8, R2 ;  /* 0x0000000816167825 */ /* 0x001fca00078e0202 */
[----:B------:R-:W-:Y:S01]  /*0a40*/  STG.E.64 desc[UR8][R22.64], R20 ;  /* 0x0000001416007986 */ /* 0x000fe2000c101b08 */
[----:B------:R-:W-:Y:S05]  /*0a50*/  EXIT ;  /* 0x000000000000794d */ /* 0x000fea0003800000 */
.L_x_4:
[----:B------:R-:W-:-:S00]  /*0a60*/  BRA `(.L_x_4) ;  /* 0xfffffffc00fc7947 */ /* 0x000fc0000383ffff */
[----:B------:R-:W-:-:S00]  /*0a70*/  NOP ;  /* 0x0000000000007918 */ /* 0x000fc00000000000 */
        /* <DEDUP_REMOVED lines=8> */
.L_x_5:


//--------------------- .nv.shared.reserved.0     --------------------------
	.section	.nv.shared.reserved.0,"aw",@nobits
	.weak		__nv_reservedSMEM_offset_0_alias
	.size		__nv_reservedSMEM_offset_0_alias, 0, 64
	.other		__nv_reservedSMEM_offset_0_alias,@"STO_CUDA_RESERVED_SHARED STV_DEFAULT"
__nv_reservedSMEM_offset_0_alias:
	.zero		0
	.zero		64


//--------------------- .nv.constant0._Z17compute_integralsPdiS_S_S_S_dd --------------------------
	.section	.nv.constant0._Z17compute_integralsPdiS_S_S_S_dd,"a",@progbits
	.sectionflags	@""
	.align	4
.nv.constant0._Z17compute_integralsPdiS_S_S_S_dd:
	.zero		960


//--------------------- SYMBOLS --------------------------

	.type		.nv.reservedSmem.offset0,@object
	.size		.nv.reservedSmem.offset0,0x4
